//
// Generated by NVIDIA NVVM Compiler
//
// Compiler Build ID: CL-36424714
// Cuda compilation tools, release 13.0, V13.0.88
// Based on NVVM 20.0.0
//

.version 9.0
.target sm_100
.address_size 64

	// .globl	_Z16matrixmul_kernelPdS_S_

.visible .entry _Z16matrixmul_kernelPdS_S_(
	.param .u64 .ptr .align 1 _Z16matrixmul_kernelPdS_S__param_0,
	.param .u64 .ptr .align 1 _Z16matrixmul_kernelPdS_S__param_1,
	.param .u64 .ptr .align 1 _Z16matrixmul_kernelPdS_S__param_2
)
{
	.reg .pred 	%p<2>;
	.reg .b32 	%r<53>;
	.reg .b64 	%rd<73>;
	.reg .b64 	%fd<52>;

	ld.param.u64 	%rd4, [_Z16matrixmul_kernelPdS_S__param_0];
	ld.param.u64 	%rd5, [_Z16matrixmul_kernelPdS_S__param_1];
	ld.param.u64 	%rd3, [_Z16matrixmul_kernelPdS_S__param_2];
	cvta.to.global.u64 	%rd1, %rd5;
	cvta.to.global.u64 	%rd2, %rd4;
	mov.u32 	%r12, %ctaid.y;
	mov.u32 	%r13, %ntid.y;
	mov.u32 	%r14, %tid.y;
	mad.lo.s32 	%r15, %r12, %r13, %r14;
	mov.u32 	%r16, %ctaid.x;
	mov.u32 	%r17, %ntid.x;
	mov.u32 	%r18, %tid.x;
	mad.lo.s32 	%r1, %r16, %r17, %r18;
	mul.lo.s32 	%r2, %r15, 160;
	add.s32 	%r51, %r1, 1280;
	or.b32  	%r50, %r2, 7;
	mov.f64 	%fd51, 0d0000000000000000;
	mov.b32 	%r52, 15;
$L__BB0_1:
	add.s32 	%r19, %r50, -7;
	mul.wide.u32 	%rd6, %r19, 8;
	add.s64 	%rd7, %rd2, %rd6;
	ld.global.f64 	%fd4, [%rd7];
	add.s32 	%r20, %r51, -1280;
	mul.wide.u32 	%rd8, %r20, 8;
	add.s64 	%rd9, %rd1, %rd8;
	ld.global.f64 	%fd5, [%rd9];
	fma.rn.f64 	%fd6, %fd4, %fd5, %fd51;
	add.s32 	%r21, %r50, -6;
	mul.wide.u32 	%rd10, %r21, 8;
	add.s64 	%rd11, %rd2, %rd10;
	ld.global.f64 	%fd7, [%rd11];
	add.s32 	%r22, %r51, -1120;
	mul.wide.u32 	%rd12, %r22, 8;
	add.s64 	%rd13, %rd1, %rd12;
	ld.global.f64 	%fd8, [%rd13];
	fma.rn.f64 	%fd9, %fd7, %fd8, %fd6;
	add.s32 	%r23, %r50, -5;
	mul.wide.u32 	%rd14, %r23, 8;
	add.s64 	%rd15, %rd2, %rd14;
	ld.global.f64 	%fd10, [%rd15];
	add.s32 	%r24, %r51, -960;
	mul.wide.u32 	%rd16, %r24, 8;
	add.s64 	%rd17, %rd1, %rd16;
	ld.global.f64 	%fd11, [%rd17];
	fma.rn.f64 	%fd12, %fd10, %fd11, %fd9;
	add.s32 	%r25, %r50, -4;
	mul.wide.u32 	%rd18, %r25, 8;
	add.s64 	%rd19, %rd2, %rd18;
	ld.global.f64 	%fd13, [%rd19];
	add.s32 	%r26, %r51, -800;
	mul.wide.u32 	%rd20, %r26, 8;
	add.s64 	%rd21, %rd1, %rd20;
	ld.global.f64 	%fd14, [%rd21];
	fma.rn.f64 	%fd15, %fd13, %fd14, %fd12;
	add.s32 	%r27, %r50, -3;
	mul.wide.u32 	%rd22, %r27, 8;
	add.s64 	%rd23, %rd2, %rd22;
	ld.global.f64 	%fd16, [%rd23];
	add.s32 	%r28, %r51, -640;
	mul.wide.u32 	%rd24, %r28, 8;
	add.s64 	%rd25, %rd1, %rd24;
	ld.global.f64 	%fd17, [%rd25];
	fma.rn.f64 	%fd18, %fd16, %fd17, %fd15;
	add.s32 	%r29, %r50, -2;
	mul.wide.u32 	%rd26, %r29, 8;
	add.s64 	%rd27, %rd2, %rd26;
	ld.global.f64 	%fd19, [%rd27];
	add.s32 	%r30, %r51, -480;
	mul.wide.u32 	%rd28, %r30, 8;
	add.s64 	%rd29, %rd1, %rd28;
	ld.global.f64 	%fd20, [%rd29];
	fma.rn.f64 	%fd21, %fd19, %fd20, %fd18;
	add.s32 	%r31, %r50, -1;
	mul.wide.u32 	%rd30, %r31, 8;
	add.s64 	%rd31, %rd2, %rd30;
	ld.global.f64 	%fd22, [%rd31];
	add.s32 	%r32, %r51, -320;
	mul.wide.u32 	%rd32, %r32, 8;
	add.s64 	%rd33, %rd1, %rd32;
	ld.global.f64 	%fd23, [%rd33];
	fma.rn.f64 	%fd24, %fd22, %fd23, %fd21;
	add.s32 	%r33, %r50, 8;
	mul.wide.u32 	%rd34, %r50, 8;
	add.s64 	%rd35, %rd2, %rd34;
	ld.global.f64 	%fd25, [%rd35];
	add.s32 	%r34, %r51, -160;
	mul.wide.u32 	%rd36, %r34, 8;
	add.s64 	%rd37, %rd1, %rd36;
	ld.global.f64 	%fd26, [%rd37];
	fma.rn.f64 	%fd27, %fd25, %fd26, %fd24;
	add.s32 	%r35, %r50, 1;
	mul.wide.u32 	%rd38, %r35, 8;
	add.s64 	%rd39, %rd2, %rd38;
	ld.global.f64 	%fd28, [%rd39];
	add.s32 	%r36, %r51, 1120;
	mul.wide.u32 	%rd40, %r51, 8;
	add.s64 	%rd41, %rd1, %rd40;
	ld.global.f64 	%fd29, [%rd41];
	fma.rn.f64 	%fd30, %fd28, %fd29, %fd27;
	add.s32 	%r37, %r50, 2;
	mul.wide.u32 	%rd42, %r37, 8;
	add.s64 	%rd43, %rd2, %rd42;
	ld.global.f64 	%fd31, [%rd43];
	add.s32 	%r38, %r51, 160;
	mul.wide.u32 	%rd44, %r38, 8;
	add.s64 	%rd45, %rd1, %rd44;
	ld.global.f64 	%fd32, [%rd45];
	fma.rn.f64 	%fd33, %fd31, %fd32, %fd30;
	add.s32 	%r39, %r50, 3;
	mul.wide.u32 	%rd46, %r39, 8;
	add.s64 	%rd47, %rd2, %rd46;
	ld.global.f64 	%fd34, [%rd47];
	add.s32 	%r40, %r51, 320;
	mul.wide.u32 	%rd48, %r40, 8;
	add.s64 	%rd49, %rd1, %rd48;
	ld.global.f64 	%fd35, [%rd49];
	fma.rn.f64 	%fd36, %fd34, %fd35, %fd33;
	add.s32 	%r41, %r50, 4;
	mul.wide.u32 	%rd50, %r41, 8;
	add.s64 	%rd51, %rd2, %rd50;
	ld.global.f64 	%fd37, [%rd51];
	add.s32 	%r42, %r51, 480;
	mul.wide.u32 	%rd52, %r42, 8;
	add.s64 	%rd53, %rd1, %rd52;
	ld.global.f64 	%fd38, [%rd53];
	fma.rn.f64 	%fd39, %fd37, %fd38, %fd36;
	add.s32 	%r43, %r50, 5;
	mul.wide.u32 	%rd54, %r43, 8;
	add.s64 	%rd55, %rd2, %rd54;
	ld.global.f64 	%fd40, [%rd55];
	add.s32 	%r44, %r51, 640;
	mul.wide.u32 	%rd56, %r44, 8;
	add.s64 	%rd57, %rd1, %rd56;
	ld.global.f64 	%fd41, [%rd57];
	fma.rn.f64 	%fd42, %fd40, %fd41, %fd39;
	add.s32 	%r45, %r50, 6;
	mul.wide.u32 	%rd58, %r45, 8;
	add.s64 	%rd59, %rd2, %rd58;
	ld.global.f64 	%fd43, [%rd59];
	add.s32 	%r46, %r51, 800;
	mul.wide.u32 	%rd60, %r46, 8;
	add.s64 	%rd61, %rd1, %rd60;
	ld.global.f64 	%fd44, [%rd61];
	fma.rn.f64 	%fd45, %fd43, %fd44, %fd42;
	add.s32 	%r47, %r50, 7;
	mul.wide.u32 	%rd62, %r47, 8;
	add.s64 	%rd63, %rd2, %rd62;
	ld.global.f64 	%fd46, [%rd63];
	add.s32 	%r48, %r51, 960;
	mul.wide.u32 	%rd64, %r48, 8;
	add.s64 	%rd65, %rd1, %rd64;
	ld.global.f64 	%fd47, [%rd65];
	fma.rn.f64 	%fd48, %fd46, %fd47, %fd45;
	mul.wide.u32 	%rd66, %r33, 8;
	add.s64 	%rd67, %rd2, %rd66;
	ld.global.f64 	%fd49, [%rd67];
	mul.wide.u32 	%rd68, %r36, 8;
	add.s64 	%rd69, %rd1, %rd68;
	ld.global.f64 	%fd50, [%rd69];
	fma.rn.f64 	%fd51, %fd49, %fd50, %fd48;
	add.s32 	%r52, %r52, 16;
	add.s32 	%r51, %r51, 2560;
	add.s32 	%r50, %r50, 16;
	setp.ne.s32 	%p1, %r52, 175;
	@%p1 bra 	$L__BB0_1;
	cvta.to.global.u64 	%rd70, %rd3;
	add.s32 	%r49, %r2, %r1;
	mul.wide.u32 	%rd71, %r49, 8;
	add.s64 	%rd72, %rd70, %rd71;
	st.global.f64 	[%rd72], %fd51;
	ret;

}


// ===== COMPILED SASS (sm_100) =====

	.target	sm_100

	.elftype	@"ET_EXEC"


//--------------------- .note.nv.tkinfo           --------------------------
	.section	.note.nv.tkinfo,"",@"SHT_NOTE"
	.sectionflags	@"SHF_NOTE_NV_TKINFO"
	.tkinfo
        /*0018*/ 	.word	0x00000002
        /*0030*/ 	.string	""
        /*0030*/ 	.string	"ptxas"
        /*0030*/ 	.string	"Cuda compilation tools, release 13.0, V13.0.88"
        /*0030*/ 	.string	"Build cuda_13.0.r13.0/compiler.36424714_0"
        /*0030*/ 	.string	"-arch sm_100 -m 64 "



//--------------------- .note.nv.cuinfo           --------------------------
	.section	.note.nv.cuinfo,"",@"SHT_NOTE"
	.sectionflags	@"SHF_NOTE_NV_CUINFO"
        /*0018*/ 	.short	0x0002
        /*001a*/ 	.short	0x0064
        /*001c*/ 	.short	0x0082
	.zero		2


//--------------------- .nv.info                  --------------------------
	.section	.nv.info,"",@"SHT_CUDA_INFO"
	.align	4


	//----- nvinfo : EIATTR_REGCOUNT
	.align		4
        /*0000*/ 	.byte	0x04, 0x2f
        /*0002*/ 	.short	(.L_1 - .L_0)
	.align		4
.L_0:
        /*0004*/ 	.word	index@(_Z16matrixmul_kernelPdS_S_)
        /*0008*/ 	.word	0x0000001e


	//----- nvinfo : EIATTR_FRAME_SIZE
	.align		4
.L_1:
        /*000c*/ 	.byte	0x04, 0x11
        /*000e*/ 	.short	(.L_3 - .L_2)
	.align		4
.L_2:
        /*0010*/ 	.word	index@(_Z16matrixmul_kernelPdS_S_)
        /*0014*/ 	.word	0x00000000


	//----- nvinfo : EIATTR_MIN_STACK_SIZE
	.align		4
.L_3:
        /*0018*/ 	.byte	0x04, 0x12
        /*001a*/ 	.short	(.L_5 - .L_4)
	.align		4
.L_4:
        /*001c*/ 	.word	index@(_Z16matrixmul_kernelPdS_S_)
        /*0020*/ 	.word	0x00000000
.L_5:


//--------------------- .nv.compat                --------------------------
	.section	.nv.compat,"",@"SHT_CUDA_COMPAT_INFO"
	.align	4
        /*0000*/ 	.byte	0x02, 0x09, 0x00, 0x00, 0x02, 0x02, 0x01, 0x00, 0x02, 0x05, 0x05, 0x00, 0x03, 0x07, 0x01, 0x01
        /*0010*/ 	.byte	0x02, 0x03, 0x00, 0x00, 0x02, 0x06, 0x01, 0x00, 0x04, 0x0b, 0x08, 0x00, 0x01, 0x00, 0x00, 0x00
        /*0020*/ 	.byte	0x00, 0x00, 0x00, 0x00


//--------------------- .nv.info._Z16matrixmul_kernelPdS_S_ --------------------------
	.section	.nv.info._Z16matrixmul_kernelPdS_S_,"",@"SHT_CUDA_INFO"
	.sectionflags	@""
	.align	4


	//----- nvinfo : EIATTR_CUDA_API_VERSION
	.align		4
        /*0000*/ 	.byte	0x04, 0x37
        /*0002*/ 	.short	(.L_7 - .L_6)
.L_6:
        /*0004*/ 	.word	0x00000082


	//----- nvinfo : EIATTR_KPARAM_INFO
	.align		4
.L_7:
        /*0008*/ 	.byte	0x04, 0x17
        /*000a*/ 	.short	(.L_9 - .L_8)
.L_8:
        /*000c*/ 	.word	0x00000000
        /*0010*/ 	.short	0x0002
        /*0012*/ 	.short	0x0010
        /*0014*/ 	.byte	0x00, 0xf5, 0x21, 0x00


	//----- nvinfo : EIATTR_KPARAM_INFO
	.align		4
.L_9:
        /*0018*/ 	.byte	0x04, 0x17
        /*001a*/ 	.short	(.L_11 - .L_10)
.L_10:
        /*001c*/ 	.word	0x00000000
        /*0020*/ 	.short	0x0001
        /*0022*/ 	.short	0x0008
        /*0024*/ 	.byte	0x00, 0xf5, 0x21, 0x00


	//----- nvinfo : EIATTR_KPARAM_INFO
	.align		4
.L_11:
        /*0028*/ 	.byte	0x04, 0x17
        /*002a*/ 	.short	(.L_13 - .L_12)
.L_12:
        /*002c*/ 	.word	0x00000000
        /*0030*/ 	.short	0x0000
        /*0032*/ 	.short	0x0000
        /*0034*/ 	.byte	0x00, 0xf5, 0x21, 0x00


	//----- nvinfo : EIATTR_SPARSE_MMA_MASK
	.align		4
.L_13:
        /*0038*/ 	.byte	0x03, 0x50
        /*003a*/ 	.short	0x0000


	//----- nvinfo : EIATTR_MAXREG_COUNT
	.align		4
        /*003c*/ 	.byte	0x03, 0x1b
        /*003e*/ 	.short	0x00ff


	//----- nvinfo : EIATTR_MERCURY_ISA_VERSION
	.align		4
        /*0040*/ 	.byte	0x03, 0x5f
        /*0042*/ 	.short	0x0101


	//----- nvinfo : EIATTR_VRC_CTA_INIT_COUNT
	.align		4
        /*0044*/ 	.byte	0x02, 0x4a
	.zero		1
	.zero		1


	//----- nvinfo : EIATTR_EXIT_INSTR_OFFSETS
	.align		4
        /*0048*/ 	.byte	0x04, 0x1c
        /*004a*/ 	.short	(.L_15 - .L_14)


	//   ....[0]....
.L_14:
        /*004c*/ 	.word	0x00000880


	//----- nvinfo : EIATTR_CBANK_PARAM_SIZE
	.align		4
.L_15:
        /*0050*/ 	.byte	0x03, 0x19
        /*0052*/ 	.short	0x0018


	//----- nvinfo : EIATTR_PARAM_CBANK
	.align		4
        /*0054*/ 	.byte	0x04, 0x0a
        /*0056*/ 	.short	(.L_17 - .L_16)
	.align		4
.L_16:
        /*0058*/ 	.word	index@(.nv.constant0._Z16matrixmul_kernelPdS_S_)
        /*005c*/ 	.short	0x0380
        /*005e*/ 	.short	0x0018


	//----- nvinfo : EIATTR_SW_WAR
	.align		4
.L_17:
        /*0060*/ 	.byte	0x04, 0x36
        /*0062*/ 	.short	(.L_19 - .L_18)
.L_18:
        /*0064*/ 	.word	0x00000008
.L_19:


//--------------------- .nv.callgraph             --------------------------
	.section	.nv.callgraph,"",@"SHT_CUDA_CALLGRAPH"
	.align	4
	.sectionentsize	8
	.align		4
        /*0000*/ 	.word	0x00000000
	.align		4
        /*0004*/ 	.word	0xffffffff
	.align		4
        /*0008*/ 	.word	0x00000000
	.align		4
        /*000c*/ 	.word	0xfffffffe
	.align		4
        /*0010*/ 	.word	0x00000000
	.align		4
        /*0014*/ 	.word	0xfffffffd
	.align		4
        /*0018*/ 	.word	0x00000000
	.align		4
        /*001c*/ 	.word	0xfffffffc


//--------------------- .text._Z16matrixmul_kernelPdS_S_ --------------------------
	.section	.text._Z16matrixmul_kernelPdS_S_,"ax",@progbits
	.align	128
        .global         _Z16matrixmul_kernelPdS_S_
        .type           _Z16matrixmul_kernelPdS_S_,@function
        .size           _Z16matrixmul_kernelPdS_S_,(.L_x_2 - _Z16matrixmul_kernelPdS_S_)
        .other          _Z16matrixmul_kernelPdS_S_,@"STO_CUDA_ENTRY STV_DEFAULT"
_Z16matrixmul_kernelPdS_S_:
.text._Z16matrixmul_kernelPdS_S_:
[----:B------:R-:W-:Y:S01]  /*0000*/  LDC R1, c[0x0][0x37c] ;  /* 0x0000df00ff017b82 */ /* 0x000fe20000000800 */
[----:B------:R-:W0:Y:S07]  /*0010*/  S2R R3, SR_TID.Y ;  /* 0x0000000000037919 */ /* 0x000e2e0000002200 */
[----:B------:R-:W0:Y:S01]  /*0020*/  S2UR UR4, SR_CTAID.Y ;  /* 0x00000000000479c3 */ /* 0x000e220000002600 */
[----:B------:R-:W-:Y:S01]  /*0030*/  HFMA2 R7, -RZ, RZ, 0, 9.5367431640625e-06 ;  /* 0x000000a0ff077431 */ /* 0x000fe200000001ff */
[----:B------:R-:W-:Y:S01]  /*0040*/  CS2R R22, SRZ ;  /* 0x0000000000167805 */ /* 0x000fe2000001ff00 */
[----:B------:R-:W1:Y:S01]  /*0050*/  S2R R5, SR_TID.X ;  /* 0x0000000000057919 */ /* 0x000e620000002100 */
[----:B------:R-:W2:Y:S04]  /*0060*/  LDCU.64 UR6, c[0x0][0x358] ;  /* 0x00006b00ff0677ac */ /* 0x000ea80008000a00 */
[----:B------:R-:W0:Y:S08]  /*0070*/  LDC R0, c[0x0][0x364] ;  /* 0x0000d900ff007b82 */ /* 0x000e300000000800 */
[----:B------:R-:W1:Y:S08]  /*0080*/  S2UR UR5, SR_CTAID.X ;  /* 0x00000000000579c3 */ /* 0x000e700000002500 */
[----:B------:R-:W1:Y:S01]  /*0090*/  LDC R2, c[0x0][0x360] ;  /* 0x0000d800ff027b82 */ /* 0x000e620000000800 */
[----:B0-----:R-:W-:Y:S01]  /*00a0*/  IMAD R0, R0, UR4, R3 ;  /* 0x0000000400007c24 */ /* 0x001fe2000f8e0203 */
[----:B------:R-:W-:Y:S01]  /*00b0*/  UMOV UR4, 0xf ;  /* 0x0000000f00047882 */ /* 0x000fe20000000000 */
[----:B-1----:R-:W-:-:S02]  /*00c0*/  IMAD R3, R2, UR5, R5 ;  /* 0x0000000502037c24 */ /* 0x002fc4000f8e0205 */
[----:B------:R-:W-:-:S03]  /*00d0*/  IMAD R2, R0, R7, 0x7 ;  /* 0x0000000700027424 */ /* 0x000fc600078e0207 */
[----:B--2---:R-:W-:-:S07]  /*00e0*/  IADD3 R27, PT, PT, R3, 0x500, RZ ;  /* 0x00000500031b7810 */ /* 0x004fce0007ffe0ff */
.L_x_0:
[----:B------:R-:W0:Y:S01]  /*00f0*/  LDC.64 R8, c[0x0][0x380] ;  /* 0x0000e000ff087b82 */ /* 0x000e220000000a00 */
[C---:B------:R-:W-:Y:S02]  /*0100*/  IADD3 R11, PT, PT, R2.reuse, -0x7, RZ ;  /* 0xfffffff9020b7810 */ /* 0x040fe40007ffe0ff */
[C---:B------:R-:W-:Y:S02]  /*0110*/  IADD3 R13, PT, PT, R27.reuse, -0x500, RZ ;  /* 0xfffffb001b0d7810 */ /* 0x040fe40007ffe0ff */
[C---:B------:R-:W-:Y:S02]  /*0120*/  IADD3 R17, PT, PT, R2.reuse, -0x6, RZ ;  /* 0xfffffffa02117810 */ /* 0x040fe40007ffe0ff */
[C---:B------:R-:W-:Y:S01]  /*0130*/  IADD3 R19, PT, PT, R27.reuse, -0x460, RZ ;  /* 0xfffffba01b137810 */ /* 0x040fe20007ffe0ff */
[----:B------:R-:W1:Y:S01]  /*0140*/  LDC.64 R4, c[0x0][0x388] ;  /* 0x0000e200ff047b82 */ /* 0x000e620000000a00 */
[----:B------:R-:W-:Y:S02]  /*0150*/  IADD3 R21, PT, PT, R2, -0x5, RZ ;  /* 0xfffffffb02157810 */ /* 0x000fe40007ffe0ff */
[----:B------:R-:W-:Y:S01]  /*0160*/  IADD3 R7, PT, PT, R27, -0x3c0, RZ ;  /* 0xfffffc401b077810 */ /* 0x000fe20007ffe0ff */
[----:B0-----:R-:W-:-:S04]  /*0170*/  IMAD.WIDE.U32 R10, R11, 0x8, R8 ;  /* 0x000000080b0a7825 */ /* 0x001fc800078e0008 */
[----:B------:R-:W-:Y:S02]  /*0180*/  IMAD.WIDE.U32 R16, R17, 0x8, R8 ;  /* 0x0000000811107825 */ /* 0x000fe400078e0008 */
[----:B------:R-:W2:Y:S02]  /*0190*/  LDG.E.64 R10, desc[UR6][R10.64] ;  /* 0x000000060a0a7981 */ /* 0x000ea4000c1e1b00 */
[--C-:B-1----:R-:W-:Y:S02]  /*01a0*/  IMAD.WIDE.U32 R12, R13, 0x8, R4.reuse ;  /* 0x000000080d0c7825 */ /* 0x102fe400078e0004 */
[----:B------:R-:W3:Y:S02]  /*01b0*/  LDG.E.64 R16, desc[UR6][R16.64] ;  /* 0x0000000610107981 */ /* 0x000ee4000c1e1b00 */
[----:B------:R-:W-:Y:S02]  /*01c0*/  IMAD.WIDE.U32 R18, R19, 0x8, R4 ;  /* 0x0000000813127825 */ /* 0x000fe400078e0004 */
[----:B------:R-:W2:Y:S02]  /*01d0*/  LDG.E.64 R12, desc[UR6][R12.64] ;  /* 0x000000060c0c7981 */ /* 0x000ea4000c1e1b00 */
[----:B------:R-:W-:-:S02]  /*01e0*/  IMAD.WIDE.U32 R20, R21, 0x8, R8 ;  /* 0x0000000815147825 */ /* 0x000fc400078e0008 */
[----:B------:R-:W3:Y:S02]  /*01f0*/  LDG.E.64 R18, desc[UR6][R18.64] ;  /* 0x0000000612127981 */ /* 0x000ee4000c1e1b00 */
[----:B------:R-:W-:Y:S01]  /*0200*/  IMAD.WIDE.U32 R6, R7, 0x8, R4 ;  /* 0x0000000807067825 */ /* 0x000fe200078e0004 */
[----:B------:R-:W-:Y:S01]  /*0210*/  IADD3 R15, PT, PT, R2, -0x4, RZ ;  /* 0xfffffffc020f7810 */ /* 0x000fe20007ffe0ff */
[----:B------:R-:W4:Y:S01]  /*0220*/  LDG.E.64 R20, desc[UR6][R20.64] ;  /* 0x0000000614147981 */ /* 0x000f22000c1e1b00 */
[----:B------:R-:W-:-:S03]  /*0230*/  IADD3 R25, PT, PT, R27, -0x320, RZ ;  /* 0xfffffce01b197810 */ /* 0x000fc60007ffe0ff */
[----:B------:R-:W4:Y:S01]  /*0240*/  LDG.E.64 R6, desc[UR6][R6.64] ;  /* 0x0000000606067981 */ /* 0x000f22000c1e1b00 */
[----:B------:R-:W-:-:S04]  /*0250*/  IMAD.WIDE.U32 R14, R15, 0x8, R8 ;  /* 0x000000080f0e7825 */ /* 0x000fc800078e0008 */
[----:B------:R-:W-:Y:S02]  /*0260*/  IMAD.WIDE.U32 R24, R25, 0x8, R4 ;  /* 0x0000000819187825 */ /* 0x000fe400078e0004 */
[----:B------:R-:W5:Y:S04]  /*0270*/  LDG.E.64 R14, desc[UR6][R14.64] ;  /* 0x000000060e0e7981 */ /* 0x000f68000c1e1b00 */
[----:B------:R-:W5:Y:S01]  /*0280*/  LDG.E.64 R24, desc[UR6][R24.64] ;  /* 0x0000000618187981 */ /* 0x000f62000c1e1b00 */
[----:B--2---:R-:W-:Y:S01]  /*0290*/  DFMA R10, R10, R12, R22 ;  /* 0x0000000c0a0a722b */ /* 0x004fe20000000016 */
[----:B------:R-:W-:Y:S02]  /*02a0*/  IADD3 R13, PT, PT, R2, -0x3, RZ ;  /* 0xfffffffd020d7810 */ /* 0x000fe40007ffe0ff */
[----:B------:R-:W-:-:S05]  /*02b0*/  IADD3 R23, PT, PT, R27, -0x280, RZ ;  /* 0xfffffd801b177810 */ /* 0x000fca0007ffe0ff */
[----:B---3--:R-:W-:Y:S01]  /*02c0*/  DFMA R10, R16, R18, R10 ;  /* 0x00000012100a722b */ /* 0x008fe2000000000a */
[----:B------:R-:W-:Y:S01]  /*02d0*/  IMAD.WIDE.U32 R18, R13, 0x8, R8 ;  /* 0x000000080d127825 */ /* 0x000fe200078e0008 */
[----:B------:R-:W-:-:S03]  /*02e0*/  IADD3 R17, PT, PT, R27, -0x1e0, RZ ;  /* 0xfffffe201b117810 */ /* 0x000fc60007ffe0ff */
[--C-:B------:R-:W-:Y:S01]  /*02f0*/  IMAD.WIDE.U32 R12, R23, 0x8, R4.reuse ;  /* 0x00000008170c7825 */ /* 0x100fe200078e0004 */
[C---:B------:R-:W-:Y:S01]  /*0300*/  IADD3 R23, PT, PT, R2.reuse, -0x2, RZ ;  /* 0xfffffffe02177810 */ /* 0x040fe20007ffe0ff */
[----:B------:R-:W2:Y:S01]  /*0310*/  LDG.E.64 R18, desc[UR6][R18.64] ;  /* 0x0000000612127981 */ /* 0x000ea2000c1e1b00 */
[----:B----4-:R-:W-:Y:S01]  /*0320*/  DFMA R10, R20, R6, R10 ;  /* 0x00000006140a722b */ /* 0x010fe2000000000a */
[----:B------:R-:W-:Y:S02]  /*0330*/  IMAD.WIDE.U32 R16, R17, 0x8, R4 ;  /* 0x0000000811107825 */ /* 0x000fe400078e0004 */
[----:B------:R-:W2:Y:S02]  /*0340*/  LDG.E.64 R12, desc[UR6][R12.64] ;  /* 0x000000060c0c7981 */ /* 0x000ea4000c1e1b00 */
[----:B------:R-:W-:Y:S01]  /*0350*/  IMAD.WIDE.U32 R20, R23, 0x8, R8 ;  /* 0x0000000817147825 */ /* 0x000fe200078e0008 */
[----:B------:R-:W-:Y:S01]  /*0360*/  IADD3 R7, PT, PT, R2, -0x1, RZ ;  /* 0xffffffff02077810 */ /* 0x000fe20007ffe0ff */
[----:B------:R-:W3:Y:S01]  /*0370*/  LDG.E.64 R16, desc[UR6][R16.64] ;  /* 0x0000000610107981 */ /* 0x000ee2000c1e1b00 */
[----:B------:R-:W-:Y:S01]  /*0380*/  IADD3 R23, PT, PT, R27, -0x140, RZ ;  /* 0xfffffec01b177810 */ /* 0x000fe20007ffe0ff */
[----:B-----5:R-:W-:-:S02]  /*0390*/  DFMA R24, R14, R24, R10 ;  /* 0x000000180e18722b */ /* 0x020fc4000000000a */
[----:B------:R-:W3:Y:S01]  /*03a0*/  LDG.E.64 R20, desc[UR6][R20.64] ;  /* 0x0000000614147981 */ /* 0x000ee2000c1e1b00 */
[----:B------:R-:W-:-:S04]  /*03b0*/  IMAD.WIDE.U32 R10, R7, 0x8, R8 ;  /* 0x00000008070a7825 */ /* 0x000fc800078e0008 */
[----:B------:R-:W-:Y:S01]  /*03c0*/  IMAD.WIDE.U32 R6, R23, 0x8, R4 ;  /* 0x0000000817067825 */ /* 0x000fe200078e0004 */
[----:B------:R-:W-:Y:S01]  /*03d0*/  IADD3 R23, PT, PT, R27, -0xa0, RZ ;  /* 0xffffff601b177810 */ /* 0x000fe20007ffe0ff */
[----:B------:R-:W4:Y:S02]  /*03e0*/  LDG.E.64 R10, desc[UR6][R10.64] ;  /* 0x000000060a0a7981 */ /* 0x000f24000c1e1b00 */
[C---:B------:R-:W-:Y:S02]  /*03f0*/  IMAD.WIDE.U32 R14, R2.reuse, 0x8, R8 ;  /* 0x00000008020e7825 */ /* 0x040fe400078e0008 */
[----:B------:R-:W4:Y:S02]  /*0400*/  LDG.E.64 R6, desc[UR6][R6.64] ;  /* 0x0000000606067981 */ /* 0x000f24000c1e1b00 */
[----:B------:R-:W-:Y:S02]  /*0410*/  IMAD.WIDE.U32 R22, R23, 0x8, R4 ;  /* 0x0000000817167825 */ /* 0x000fe400078e0004 */
[----:B------:R-:W5:Y:S04]  /*0420*/  LDG.E.64 R14, desc[UR6][R14.64] ;  /* 0x000000060e0e7981 */ /* 0x000f68000c1e1b00 */
[----:B------:R-:W5:Y:S01]  /*0430*/  LDG.E.64 R22, desc[UR6][R22.64] ;  /* 0x0000000616167981 */ /* 0x000f62000c1e1b00 */
[----:B--2---:R-:W-:Y:S01]  /*0440*/  DFMA R12, R18, R12, R24 ;  /* 0x0000000c120c722b */ /* 0x004fe20000000018 */
[----:B------:R-:W-:-:S02]  /*0450*/  IADD3 R19, PT, PT, R2, 0x1, RZ ;  /* 0x0000000102137810 */ /* 0x000fc40007ffe0ff */
[----:B------:R-:W-:-:S03]  /*0460*/  IADD3 R25, PT, PT, R2, 0x2, RZ ;  /* 0x0000000202197810 */ /* 0x000fc60007ffe0ff */
[----:B------:R-:W-:Y:S02]  /*0470*/  IMAD.WIDE.U32 R18, R19, 0x8, R8 ;  /* 0x0000000813127825 */ /* 0x000fe400078e0008 */
[----:B---3--:R-:W-:Y:S02]  /*0480*/  DFMA R12, R20, R16, R12 ;  /* 0x00000010140c722b */ /* 0x008fe4000000000c */
[C-C-:B------:R-:W-:Y:S01]  /*0490*/  IMAD.WIDE.U32 R20, R27.reuse, 0x8, R4.reuse ;  /* 0x000000081b147825 */ /* 0x140fe200078e0004 */
[----:B------:R-:W-:Y:S01]  /*04a0*/  IADD3 R17, PT, PT, R27, 0xa0, RZ ;  /* 0x000000a01b117810 */ /* 0x000fe20007ffe0ff */
[----:B------:R-:W2:Y:S04]  /*04b0*/  LDG.E.64 R18, desc[UR6][R18.64] ;  /* 0x0000000612127981 */ /* 0x000ea8000c1e1b00 */
[----:B------:R-:W2:Y:S01]  /*04c0*/  LDG.E.64 R20, desc[UR6][R20.64] ;  /* 0x0000000614147981 */ /* 0x000ea2000c1e1b00 */
[----:B------:R-:W-:Y:S01]  /*04d0*/  IMAD.WIDE.U32 R16, R17, 0x8, R4 ;  /* 0x0000000811107825 */ /* 0x000fe200078e0004 */
[----:B----4-:R-:W-:-:S03]  /*04e0*/  DFMA R12, R10, R6, R12 ;  /* 0x000000060a0c722b */ /* 0x010fc6000000000c */
[--C-:B------:R-:W-:Y:S01]  /*04f0*/  IMAD.WIDE.U32 R6, R25, 0x8, R8.reuse ;  /* 0x0000000819067825 */ /* 0x100fe200078e0008 */
[C---:B------:R-:W-:Y:S01]  /*0500*/  IADD3 R11, PT, PT, R2.reuse, 0x3, RZ ;  /* 0x00000003020b7810 */ /* 0x040fe20007ffe0ff */
[----:B------:R-:W3:Y:S01]  /*0510*/  LDG.E.64 R16, desc[UR6][R16.64] ;  /* 0x0000000610107981 */ /* 0x000ee2000c1e1b00 */
[----:B------:R-:W-:Y:S02]  /*0520*/  IADD3 R25, PT, PT, R27, 0x140, RZ ;  /* 0x000001401b197810 */ /* 0x000fe40007ffe0ff */
[----:B-----5:R-:W-:Y:S01]  /*0530*/  DFMA R22, R14, R22, R12 ;  /* 0x000000160e16722b */ /* 0x020fe2000000000c */
[----:B------:R-:W3:Y:S01]  /*0540*/  LDG.E.64 R6, desc[UR6][R6.64] ;  /* 0x0000000606067981 */ /* 0x000ee2000c1e1b00 */
[----:B------:R-:W-:Y:S01]  /*0550*/  IMAD.WIDE.U32 R14, R11, 0x8, R8 ;  /* 0x000000080b0e7825 */ /* 0x000fe200078e0008 */
[----:B------:R-:W-:-:S03]  /*0560*/  IADD3 R11, PT, PT, R2, 0x4, RZ ;  /* 0x00000004020b7810 */ /* 0x000fc60007ffe0ff */
[----:B------:R-:W-:Y:S01]  /*0570*/  IMAD.WIDE.U32 R12, R25, 0x8, R4 ;  /* 0x00000008190c7825 */ /* 0x000fe200078e0004 */
[----:B------:R-:W-:Y:S01]  /*0580*/  IADD3 R25, PT, PT, R27, 0x1e0, RZ ;  /* 0x000001e01b197810 */ /* 0x000fe20007ffe0ff */
[----:B------:R-:W4:Y:S02]  /*0590*/  LDG.E.64 R14, desc[UR6][R14.64] ;  /* 0x000000060e0e7981 */ /* 0x000f24000c1e1b00 */
[----:B------:R-:W-:Y:S02]  /*05a0*/  IMAD.WIDE.U32 R10, R11, 0x8, R8 ;  /* 0x000000080b0a7825 */ /* 0x000fe400078e0008 */
[----:B------:R-:W4:Y:S02]  /*05b0*/  LDG.E.64 R12, desc[UR6][R12.64] ;  /* 0x000000060c0c7981 */ /* 0x000f24000c1e1b00 */
[----:B------:R-:W-:Y:S02]  /*05c0*/  IMAD.WIDE.U32 R24, R25, 0x8, R4 ;  /* 0x0000000819187825 */ /* 0x000fe400078e0004 */
[----:B------:R-:W5:Y:S04]  /*05d0*/  LDG.E.64 R10, desc[UR6][R10.64] ;  /* 0x000000060a0a7981 */ /* 0x000f68000c1e1b00 */
[----:B------:R-:W5:Y:S01]  /*05e0*/  LDG.E.64 R24, desc[UR6][R24.64] ;  /* 0x0000000618187981 */ /* 0x000f62000c1e1b00 */
[----:B--2---:R-:W-:Y:S01]  /*05f0*/  DFMA R18, R18, R20, R22 ;  /* 0x000000141212722b */ /* 0x004fe20000000016 */
[----:B------:R-:W-:-:S02]  /*0600*/  IADD3 R21, PT, PT, R2, 0x5, RZ ;  /* 0x0000000502157810 */ /* 0x000fc40007ffe0ff */
[----:B------:R-:W-:-:S05]  /*0610*/  IADD3 R23, PT, PT, R27, 0x280, RZ ;  /* 0x000002801b177810 */ /* 0x000fca0007ffe0ff */
[----:B---3--:R-:W-:Y:S01]  /*0620*/  DFMA R6, R6, R16, R18 ;  /* 0x000000100606722b */ /* 0x008fe20000000012 */
[----:B------:R-:W-:Y:S01]  /*0630*/  IMAD.WIDE.U32 R18, R21, 0x8, R8 ;  /* 0x0000000815127825 */ /* 0x000fe200078e0008 */
[----:B------:R-:W-:-:S03]  /*0640*/  IADD3 R21, PT, PT, R27, 0x320, RZ ;  /* 0x000003201b157810 */ /* 0x000fc60007ffe0ff */
[----:B------:R-:W-:Y:S01]  /*0650*/  IMAD.WIDE.U32 R16, R23, 0x8, R4 ;  /* 0x0000000817107825 */ /* 0x000fe200078e0004 */
[----:B------:R-:W-:Y:S01]  /*0660*/  IADD3 R23, PT, PT, R2, 0x6, RZ ;  /* 0x0000000602177810 */ /* 0x000fe20007ffe0ff */
[----:B------:R-:W2:Y:S01]  /*0670*/  LDG.E.64 R18, desc[UR6][R18.64] ;  /* 0x0000000612127981 */ /* 0x000ea2000c1e1b00 */
[----:B----4-:R-:W-:-:S03]  /*0680*/  DFMA R6, R14, R12, R6 ;  /* 0x0000000c0e06722b */ /* 0x010fc60000000006 */
[----:B------:R-:W2:Y:S01]  /*0690*/  LDG.E.64 R16, desc[UR6][R16.64] ;  /* 0x0000000610107981 */ /* 0x000ea2000c1e1b00 */
[----:B------:R-:W-:Y:S01]  /*06a0*/  IMAD.WIDE.U32 R14, R23, 0x8, R8 ;  /* 0x00000008170e7825 */ /* 0x000fe200078e0008 */
[----:B------:R-:W-:-:S03]  /*06b0*/  IADD3 R23, PT, PT, R2, 0x7, RZ ;  /* 0x0000000702177810 */ /* 0x000fc60007ffe0ff */
[----:B------:R-:W-:Y:S01]  /*06c0*/  IMAD.WIDE.U32 R12, R21, 0x8, R4 ;  /* 0x00000008150c7825 */ /* 0x000fe200078e0004 */
[----:B------:R-:W-:Y:S01]  /*06d0*/  IADD3 R21, PT, PT, R27, 0x3c0, RZ ;  /* 0x000003c01b157810 */ /* 0x000fe20007ffe0ff */
[----:B------:R-:W3:Y:S01]  /*06e0*/  LDG.E.64 R14, desc[UR6][R14.64] ;  /* 0x000000060e0e7981 */ /* 0x000ee2000c1e1b00 */
[----:B-----5:R-:W-:-:S03]  /*06f0*/  DFMA R6, R10, R24, R6 ;  /* 0x000000180a06722b */ /* 0x020fc60000000006 */
[----:B------:R-:W3:Y:S01]  /*0700*/  LDG.E.64 R12, desc[UR6][R12.64] ;  /* 0x000000060c0c7981 */ /* 0x000ee2000c1e1b00 */
[----:B------:R-:W-:Y:S01]  /*0710*/  IMAD.WIDE.U32 R10, R23, 0x8, R8 ;  /* 0x00000008170a7825 */ /* 0x000fe200078e0008 */
[----:B------:R-:W-:-:S03]  /*0720*/  IADD3 R23, PT, PT, R27, 0x460, RZ ;  /* 0x000004601b177810 */ /* 0x000fc60007ffe0ff */
[--C-:B------:R-:W-:Y:S01]  /*0730*/  IMAD.WIDE.U32 R20, R21, 0x8, R4.reuse ;  /* 0x0000000815147825 */ /* 0x100fe200078e0004 */
[----:B------:R-:W-:Y:S01]  /*0740*/  IADD3 R25, PT, PT, R2, 0x8, RZ ;  /* 0x0000000802197810 */ /* 0x000fe20007ffe0ff */
[----:B------:R-:W4:Y:S02]  /*0750*/  LDG.E.64 R10, desc[UR6][R10.64] ;  /* 0x000000060a0a7981 */ /* 0x000f24000c1e1b00 */
[----:B------:R-:W-:Y:S02]  /*0760*/  IMAD.WIDE.U32 R4, R23, 0x8, R4 ;  /* 0x0000000817047825 */ /* 0x000fe400078e0004 */
[----:B------:R-:W4:Y:S02]  /*0770*/  LDG.E.64 R20, desc[UR6][R20.64] ;  /* 0x0000000614147981 */ /* 0x000f24000c1e1b00 */
[----:B------:R-:W-:Y:S02]  /*0780*/  IMAD.WIDE.U32 R8, R25, 0x8, R8 ;  /* 0x0000000819087825 */ /* 0x000fe400078e0008 */
[----:B------:R-:W5:Y:S04]  /*0790*/  LDG.E.64 R4, desc[UR6][R4.64] ;  /* 0x0000000604047981 */ /* 0x000f68000c1e1b00 */
[----:B------:R-:W5:Y:S01]  /*07a0*/  LDG.E.64 R22, desc[UR6][R8.64] ;  /* 0x0000000608167981 */ /* 0x000f62000c1e1b00 */
[----:B------:R-:W-:-:S04]  /*07b0*/  UIADD3 UR4, UPT, UPT, UR4, 0x10, URZ ;  /* 0x0000001004047890 */ /* 0x000fc8000fffe0ff */
[----:B------:R-:W-:Y:S01]  /*07c0*/  UISETP.NE.AND UP0, UPT, UR4, 0xaf, UPT ;  /* 0x000000af0400788c */ /* 0x000fe2000bf05270 */
[----:B------:R-:W-:Y:S02]  /*07d0*/  IADD3 R2, PT, PT, R2, 0x10, RZ ;  /* 0x0000001002027810 */ /* 0x000fe40007ffe0ff */
[----:B------:R-:W-:Y:S01]  /*07e0*/  IADD3 R27, PT, PT, R27, 0xa00, RZ ;  /* 0x00000a001b1b7810 */ /* 0x000fe20007ffe0ff */
[----:B--2---:R-:W-:-:S08]  /*07f0*/  DFMA R6, R18, R16, R6 ;  /* 0x000000101206722b */ /* 0x004fd00000000006 */
[----:B---3--:R-:W-:-:S08]  /*0800*/  DFMA R6, R14, R12, R6 ;  /* 0x0000000c0e06722b */ /* 0x008fd00000000006 */
[----:B----4-:R-:W-:-:S08]  /*0810*/  DFMA R6, R10, R20, R6 ;  /* 0x000000140a06722b */ /* 0x010fd00000000006 */
[----:B-----5:R-:W-:Y:S01]  /*0820*/  DFMA R22, R22, R4, R6 ;  /* 0x000000041616722b */ /* 0x020fe20000000006 */
[----:B------:R-:W-:Y:S10]  /*0830*/  BRA.U UP0, `(.L_x_0) ;  /* 0xfffffff9002c7547 */ /* 0x000ff4000b83ffff */
[----:B------:R-:W0:Y:S01]  /*0840*/  LDC.64 R4, c[0x0][0x390] ;  /* 0x0000e400ff047b82 */ /* 0x000e220000000a00 */
[----:B------:R-:W-:-:S04]  /*0850*/  IMAD R3, R0, 0xa0, R3 ;  /* 0x000000a000037824 */ /* 0x000fc800078e0203 */
[----:B0-----:R-:W-:-:S05]  /*0860*/  IMAD.WIDE.U32 R2, R3, 0x8, R4 ;  /* 0x0000000803027825 */ /* 0x001fca00078e0004 */
[----:B------:R-:W-:Y:S01]  /*0870*/  STG.E.64 desc[UR6][R2.64], R22 ;  /* 0x0000001602007986 */ /* 0x000fe2000c101b06 */
[----:B------:R-:W-:Y:S05]  /*0880*/  EXIT ;  /* 0x000000000000794d */ /* 0x000fea0003800000 */
.L_x_1:
[----:B------:R-:W-:-:S00]  /*0890*/  BRA `(.L_x_1) ;  /* 0xfffffffc00fc7947 */ /* 0x000fc0000383ffff */
[----:B------:R-:W-:-:S00]  /*08a0*/  NOP ;  /* 0x0000000000007918 */ /* 0x000fc00000000000 */
        /* <DEDUP_REMOVED lines=13> */
.L_x_2:


//--------------------- .nv.shared.reserved.0     --------------------------
	.section	.nv.shared.reserved.0,"aw",@nobits
	.weak		__nv_reservedSMEM_offset_0_alias
	.size		__nv_reservedSMEM_offset_0_alias, 0, 64
	.other		__nv_reservedSMEM_offset_0_alias,@"STO_CUDA_RESERVED_SHARED STV_DEFAULT"
__nv_reservedSMEM_offset_0_alias:
	.zero		0
	.zero		64


//--------------------- .nv.constant0._Z16matrixmul_kernelPdS_S_ --------------------------
	.section	.nv.constant0._Z16matrixmul_kernelPdS_S_,"a",@progbits
	.sectionflags	@""
	.align	4
.nv.constant0._Z16matrixmul_kernelPdS_S_:
	.zero		920


//--------------------- SYMBOLS --------------------------

	.type		.nv.reservedSmem.offset0,@object
	.size		.nv.reservedSmem.offset0,0x4
